//
// Generated by NVIDIA NVVM Compiler
//
// Compiler Build ID: CL-36424714
// Cuda compilation tools, release 13.0, V13.0.88
// Based on NVVM 20.0.0
//

.version 9.0
.target sm_100
.address_size 64

	// .globl	_Z3sumPiS_i
// _ZZ3sumPiS_iE5sdata has been demoted

.visible .entry _Z3sumPiS_i(
	.param .u64 .ptr .align 1 _Z3sumPiS_i_param_0,
	.param .u64 .ptr .align 1 _Z3sumPiS_i_param_1,
	.param .u32 _Z3sumPiS_i_param_2
)
{
	.reg .pred 	%p<6>;
	.reg .b32 	%r<20>;
	.reg .b64 	%rd<9>;
	// demoted variable
	.shared .align 4 .b8 _ZZ3sumPiS_iE5sdata[2048];
	ld.param.u64 	%rd1, [_Z3sumPiS_i_param_0];
	ld.param.u64 	%rd2, [_Z3sumPiS_i_param_1];
	ld.param.u32 	%r8, [_Z3sumPiS_i_param_2];
	mov.u32 	%r1, %tid.x;
	mov.u32 	%r2, %ctaid.x;
	mov.u32 	%r19, %ntid.x;
	mad.lo.s32 	%r4, %r2, %r19, %r1;
	setp.ge.u32 	%p1, %r4, %r8;
	shl.b32 	%r9, %r1, 2;
	mov.u32 	%r10, _ZZ3sumPiS_iE5sdata;
	add.s32 	%r5, %r10, %r9;
	@%p1 bra 	$L__BB0_2;
	cvta.to.global.u64 	%rd3, %rd1;
	mul.wide.u32 	%rd4, %r4, 4;
	add.s64 	%rd5, %rd3, %rd4;
	ld.global.u32 	%r12, [%rd5];
	st.shared.u32 	[%r5], %r12;
	bra.uni 	$L__BB0_3;
$L__BB0_2:
	mov.b32 	%r11, 0;
	st.shared.u32 	[%r5], %r11;
$L__BB0_3:
	bar.sync 	0;
	setp.lt.u32 	%p2, %r19, 2;
	@%p2 bra 	$L__BB0_7;
$L__BB0_4:
	shr.u32 	%r7, %r19, 1;
	setp.ge.u32 	%p3, %r1, %r7;
	@%p3 bra 	$L__BB0_6;
	shl.b32 	%r13, %r7, 2;
	add.s32 	%r14, %r5, %r13;
	ld.shared.u32 	%r15, [%r14];
	ld.shared.u32 	%r16, [%r5];
	add.s32 	%r17, %r16, %r15;
	st.shared.u32 	[%r5], %r17;
$L__BB0_6:
	bar.sync 	0;
	setp.gt.u32 	%p4, %r19, 3;
	mov.u32 	%r19, %r7;
	@%p4 bra 	$L__BB0_4;
$L__BB0_7:
	setp.ne.s32 	%p5, %r1, 0;
	@%p5 bra 	$L__BB0_9;
	ld.shared.u32 	%r18, [_ZZ3sumPiS_iE5sdata];
	cvta.to.global.u64 	%rd6, %rd2;
	mul.wide.u32 	%rd7, %r2, 4;
	add.s64 	%rd8, %rd6, %rd7;
	st.global.u32 	[%rd8], %r18;
$L__BB0_9:
	ret;

}


// ===== COMPILED SASS (sm_100) =====

	.target	sm_100

	.elftype	@"ET_EXEC"


//--------------------- .note.nv.tkinfo           --------------------------
	.section	.note.nv.tkinfo,"",@"SHT_NOTE"
	.sectionflags	@"SHF_NOTE_NV_TKINFO"
	.tkinfo
        /*0018*/ 	.word	0x00000002
        /*0030*/ 	.string	""
        /*0030*/ 	.string	"ptxas"
        /*0030*/ 	.string	"Cuda compilation tools, release 13.0, V13.0.88"
        /*0030*/ 	.string	"Build cuda_13.0.r13.0/compiler.36424714_0"
        /*0030*/ 	.string	"-arch sm_100 -m 64 "



//--------------------- .note.nv.cuinfo           --------------------------
	.section	.note.nv.cuinfo,"",@"SHT_NOTE"
	.sectionflags	@"SHF_NOTE_NV_CUINFO"
        /*0018*/ 	.short	0x0002
        /*001a*/ 	.short	0x0064
        /*001c*/ 	.short	0x0082
	.zero		2


//--------------------- .nv.info                  --------------------------
	.section	.nv.info,"",@"SHT_CUDA_INFO"
	.align	4


	//----- nvinfo : EIATTR_REGCOUNT
	.align		4
        /*0000*/ 	.byte	0x04, 0x2f
        /*0002*/ 	.short	(.L_1 - .L_0)
	.align		4
.L_0:
        /*0004*/ 	.word	index@(_Z3sumPiS_i)
        /*0008*/ 	.word	0x0000000a


	//----- nvinfo : EIATTR_FRAME_SIZE
	.align		4
.L_1:
        /*000c*/ 	.byte	0x04, 0x11
        /*000e*/ 	.short	(.L_3 - .L_2)
	.align		4
.L_2:
        /*0010*/ 	.word	index@(_Z3sumPiS_i)
        /*0014*/ 	.word	0x00000000


	//----- nvinfo : EIATTR_MIN_STACK_SIZE
	.align		4
.L_3:
        /*0018*/ 	.byte	0x04, 0x12
        /*001a*/ 	.short	(.L_5 - .L_4)
	.align		4
.L_4:
        /*001c*/ 	.word	index@(_Z3sumPiS_i)
        /*0020*/ 	.word	0x00000000
.L_5:


//--------------------- .nv.compat                --------------------------
	.section	.nv.compat,"",@"SHT_CUDA_COMPAT_INFO"
	.align	4
        /*0000*/ 	.byte	0x02, 0x09, 0x00, 0x00, 0x02, 0x02, 0x01, 0x00, 0x02, 0x05, 0x05, 0x00, 0x03, 0x07, 0x01, 0x01
        /*0010*/ 	.byte	0x02, 0x03, 0x00, 0x00, 0x02, 0x06, 0x01, 0x00, 0x04, 0x0b, 0x08, 0x00, 0x09, 0x00, 0x00, 0x00
        /*0020*/ 	.byte	0x00, 0x00, 0x00, 0x00


//--------------------- .nv.info._Z3sumPiS_i      --------------------------
	.section	.nv.info._Z3sumPiS_i,"",@"SHT_CUDA_INFO"
	.sectionflags	@""
	.align	4


	//----- nvinfo : EIATTR_CUDA_API_VERSION
	.align		4
        /*0000*/ 	.byte	0x04, 0x37
        /*0002*/ 	.short	(.L_7 - .L_6)
.L_6:
        /*0004*/ 	.word	0x00000082


	//----- nvinfo : EIATTR_KPARAM_INFO
	.align		4
.L_7:
        /*0008*/ 	.byte	0x04, 0x17
        /*000a*/ 	.short	(.L_9 - .L_8)
.L_8:
        /*000c*/ 	.word	0x00000000
        /*0010*/ 	.short	0x0002
        /*0012*/ 	.short	0x0010
        /*0014*/ 	.byte	0x00, 0xf0, 0x11, 0x00


	//----- nvinfo : EIATTR_KPARAM_INFO
	.align		4
.L_9:
        /*0018*/ 	.byte	0x04, 0x17
        /*001a*/ 	.short	(.L_11 - .L_10)
.L_10:
        /*001c*/ 	.word	0x00000000
        /*0020*/ 	.short	0x0001
        /*0022*/ 	.short	0x0008
        /*0024*/ 	.byte	0x00, 0xf5, 0x21, 0x00


	//----- nvinfo : EIATTR_KPARAM_INFO
	.align		4
.L_11:
        /*0028*/ 	.byte	0x04, 0x17
        /*002a*/ 	.short	(.L_13 - .L_12)
.L_12:
        /*002c*/ 	.word	0x00000000
        /*0030*/ 	.short	0x0000
        /*0032*/ 	.short	0x0000
        /*0034*/ 	.byte	0x00, 0xf5, 0x21, 0x00


	//----- nvinfo : EIATTR_SPARSE_MMA_MASK
	.align		4
.L_13:
        /*0038*/ 	.byte	0x03, 0x50
        /*003a*/ 	.short	0x0000


	//----- nvinfo : EIATTR_MAXREG_COUNT
	.align		4
        /*003c*/ 	.byte	0x03, 0x1b
        /*003e*/ 	.short	0x00ff


	//----- nvinfo : EIATTR_NUM_BARRIERS
	.align		4
        /*0040*/ 	.byte	0x02, 0x4c
        /*0042*/ 	.byte	0x01
	.zero		1


	//----- nvinfo : EIATTR_MERCURY_ISA_VERSION
	.align		4
        /*0044*/ 	.byte	0x03, 0x5f
        /*0046*/ 	.short	0x0101


	//----- nvinfo : EIATTR_VRC_CTA_INIT_COUNT
	.align		4
        /*0048*/ 	.byte	0x02, 0x4a
	.zero		1
	.zero		1


	//----- nvinfo : EIATTR_EXIT_INSTR_OFFSETS
	.align		4
        /*004c*/ 	.byte	0x04, 0x1c
        /*004e*/ 	.short	(.L_15 - .L_14)


	//   ....[0]....
.L_14:
        /*0050*/ 	.word	0x00000210


	//   ....[1]....
        /*0054*/ 	.word	0x00000290


	//----- nvinfo : EIATTR_CBANK_PARAM_SIZE
	.align		4
.L_15:
        /*0058*/ 	.byte	0x03, 0x19
        /*005a*/ 	.short	0x0014


	//----- nvinfo : EIATTR_PARAM_CBANK
	.align		4
        /*005c*/ 	.byte	0x04, 0x0a
        /*005e*/ 	.short	(.L_17 - .L_16)
	.align		4
.L_16:
        /*0060*/ 	.word	index@(.nv.constant0._Z3sumPiS_i)
        /*0064*/ 	.short	0x0380
        /*0066*/ 	.short	0x0014


	//----- nvinfo : EIATTR_SW_WAR
	.align		4
.L_17:
        /*0068*/ 	.byte	0x04, 0x36
        /*006a*/ 	.short	(.L_19 - .L_18)
.L_18:
        /*006c*/ 	.word	0x00000008
.L_19:


//--------------------- .nv.callgraph             --------------------------
	.section	.nv.callgraph,"",@"SHT_CUDA_CALLGRAPH"
	.align	4
	.sectionentsize	8
	.align		4
        /*0000*/ 	.word	0x00000000
	.align		4
        /*0004*/ 	.word	0xffffffff
	.align		4
        /*0008*/ 	.word	0x00000000
	.align		4
        /*000c*/ 	.word	0xfffffffe
	.align		4
        /*0010*/ 	.word	0x00000000
	.align		4
        /*0014*/ 	.word	0xfffffffd
	.align		4
        /*0018*/ 	.word	0x00000000
	.align		4
        /*001c*/ 	.word	0xfffffffc


//--------------------- .text._Z3sumPiS_i         --------------------------
	.section	.text._Z3sumPiS_i,"ax",@progbits
	.align	128
        .global         _Z3sumPiS_i
        .type           _Z3sumPiS_i,@function
        .size           _Z3sumPiS_i,(.L_x_3 - _Z3sumPiS_i)
        .other          _Z3sumPiS_i,@"STO_CUDA_ENTRY STV_DEFAULT"
_Z3sumPiS_i:
.text._Z3sumPiS_i:
[----:B------:R-:W-:Y:S01]  /*0000*/  LDC R1, c[0x0][0x37c] ;  /* 0x0000df00ff017b82 */ /* 0x000fe20000000800 */
[----:B------:R-:W0:Y:S01]  /*0010*/  S2R R6, SR_TID.X ;  /* 0x0000000000067919 */ /* 0x000e220000002100 */
[----:B------:R-:W0:Y:S01]  /*0020*/  LDCU UR8, c[0x0][0x360] ;  /* 0x00006c00ff0877ac */ /* 0x000e220008000800 */
[----:B------:R-:W0:Y:S01]  /*0030*/  S2R R7, SR_CTAID.X ;  /* 0x0000000000077919 */ /* 0x000e220000002500 */
[----:B------:R-:W1:Y:S01]  /*0040*/  LDCU UR4, c[0x0][0x390] ;  /* 0x00007200ff0477ac */ /* 0x000e620008000800 */
[----:B------:R-:W2:Y:S01]  /*0050*/  LDCU.64 UR6, c[0x0][0x358] ;  /* 0x00006b00ff0677ac */ /* 0x000ea20008000a00 */
[----:B0-----:R-:W-:-:S05]  /*0060*/  IMAD R5, R7, UR8, R6 ;  /* 0x0000000807057c24 */ /* 0x001fca000f8e0206 */
[----:B-1----:R-:W-:-:S13]  /*0070*/  ISETP.GE.U32.AND P1, PT, R5, UR4, PT ;  /* 0x0000000405007c0c */ /* 0x002fda000bf26070 */
[----:B------:R-:W0:Y:S02]  /*0080*/  @!P1 LDC.64 R2, c[0x0][0x380] ;  /* 0x0000e000ff029b82 */ /* 0x000e240000000a00 */
[----:B0-----:R-:W-:-:S06]  /*0090*/  @!P1 IMAD.WIDE.U32 R2, R5, 0x4, R2 ;  /* 0x0000000405029825 */ /* 0x001fcc00078e0002 */
[----:B--2---:R-:W2:Y:S01]  /*00a0*/  @!P1 LDG.E R3, desc[UR6][R2.64] ;  /* 0x0000000602039981 */ /* 0x004ea2000c1e1900 */
[----:B------:R-:W0:Y:S01]  /*00b0*/  S2UR UR5, SR_CgaCtaId ;  /* 0x00000000000579c3 */ /* 0x000e220000008800 */
[----:B------:R-:W-:Y:S01]  /*00c0*/  IMAD.U32 R4, RZ, RZ, UR8 ;  /* 0x00000008ff047e24 */ /* 0x000fe2000f8e00ff */
[----:B------:R-:W-:Y:S01]  /*00d0*/  UMOV UR4, 0x400 ;  /* 0x0000040000047882 */ /* 0x000fe20000000000 */
[----:B------:R-:W-:-:S03]  /*00e0*/  ISETP.NE.AND P0, PT, R6, RZ, PT ;  /* 0x000000ff0600720c */ /* 0x000fc60003f05270 */
[----:B------:R-:W-:Y:S01]  /*00f0*/  ISETP.GE.U32.AND P2, PT, R4, 0x2, PT ;  /* 0x000000020400780c */ /* 0x000fe20003f46070 */
[----:B0-----:R-:W-:-:S06]  /*0100*/  ULEA UR4, UR5, UR4, 0x18 ;  /* 0x0000000405047291 */ /* 0x001fcc000f8ec0ff */
[----:B------:R-:W-:-:S05]  /*0110*/  LEA R0, R6, UR4, 0x2 ;  /* 0x0000000406007c11 */ /* 0x000fca000f8e10ff */
[----:B--2---:R0:W-:Y:S04]  /*0120*/  @!P1 STS [R0], R3 ;  /* 0x0000000300009388 */ /* 0x0041e80000000800 */
[----:B------:R0:W-:Y:S01]  /*0130*/  @P1 STS [R0], RZ ;  /* 0x000000ff00001388 */ /* 0x0001e20000000800 */
[----:B------:R-:W-:Y:S06]  /*0140*/  BAR.SYNC.DEFER_BLOCKING 0x0 ;  /* 0x0000000000007b1d */ /* 0x000fec0000010000 */
[----:B------:R-:W-:Y:S05]  /*0150*/  @!P2 BRA `(.L_x_0) ;  /* 0x00000000002ca947 */ /* 0x000fea0003800000 */
.L_x_1:
[----:B------:R-:W-:-:S04]  /*0160*/  SHF.R.U32.HI R5, RZ, 0x1, R4 ;  /* 0x00000001ff057819 */ /* 0x000fc80000011604 */
[----:B------:R-:W-:-:S13]  /*0170*/  ISETP.GE.U32.AND P1, PT, R6, R5, PT ;  /* 0x000000050600720c */ /* 0x000fda0003f26070 */
[----:B------:R-:W-:Y:S01]  /*0180*/  @!P1 IMAD R2, R5, 0x4, R0 ;  /* 0x0000000405029824 */ /* 0x000fe200078e0200 */
[----:B0-----:R-:W-:Y:S05]  /*0190*/  @!P1 LDS R3, [R0] ;  /* 0x0000000000039984 */ /* 0x001fea0000000800 */
[----:B------:R-:W0:Y:S02]  /*01a0*/  @!P1 LDS R2, [R2] ;  /* 0x0000000002029984 */ /* 0x000e240000000800 */
[----:B0-----:R-:W-:-:S05]  /*01b0*/  @!P1 IMAD.IADD R3, R2, 0x1, R3 ;  /* 0x0000000102039824 */ /* 0x001fca00078e0203 */
[----:B------:R1:W-:Y:S01]  /*01c0*/  @!P1 STS [R0], R3 ;  /* 0x0000000300009388 */ /* 0x0003e20000000800 */
[----:B------:R-:W-:Y:S01]  /*01d0*/  BAR.SYNC.DEFER_BLOCKING 0x0 ;  /* 0x0000000000007b1d */ /* 0x000fe20000010000 */
[----:B------:R-:W-:Y:S01]  /*01e0*/  ISETP.GT.U32.AND P1, PT, R4, 0x3, PT ;  /* 0x000000030400780c */ /* 0x000fe20003f24070 */
[----:B------:R-:W-:-:S12]  /*01f0*/  IMAD.MOV.U32 R4, RZ, RZ, R5 ;  /* 0x000000ffff047224 */ /* 0x000fd800078e0005 */
[----:B-1----:R-:W-:Y:S05]  /*0200*/  @P1 BRA `(.L_x_1) ;  /* 0xfffffffc00d41947 */ /* 0x002fea000383ffff */
.L_x_0:
[----:B------:R-:W-:Y:S05]  /*0210*/  @P0 EXIT ;  /* 0x000000000000094d */ /* 0x000fea0003800000 */
[----:B------:R-:W1:Y:S01]  /*0220*/  S2UR UR5, SR_CgaCtaId ;  /* 0x00000000000579c3 */ /* 0x000e620000008800 */
[----:B------:R-:W-:-:S07]  /*0230*/  UMOV UR4, 0x400 ;  /* 0x0000040000047882 */ /* 0x000fce0000000000 */
[----:B0-----:R-:W0:Y:S01]  /*0240*/  LDC.64 R2, c[0x0][0x388] ;  /* 0x0000e200ff027b82 */ /* 0x001e220000000a00 */
[----:B-1----:R-:W-:Y:S01]  /*0250*/  ULEA UR4, UR5, UR4, 0x18 ;  /* 0x0000000405047291 */ /* 0x002fe2000f8ec0ff */
[----:B0-----:R-:W-:-:S08]  /*0260*/  IMAD.WIDE.U32 R2, R7, 0x4, R2 ;  /* 0x0000000407027825 */ /* 0x001fd000078e0002 */
[----:B------:R-:W0:Y:S04]  /*0270*/  LDS R5, [UR4] ;  /* 0x00000004ff057984 */ /* 0x000e280008000800 */
[----:B0-----:R-:W-:Y:S01]  /*0280*/  STG.E desc[UR6][R2.64], R5 ;  /* 0x0000000502007986 */ /* 0x001fe2000c101906 */
[----:B------:R-:W-:Y:S05]  /*0290*/  EXIT ;  /* 0x000000000000794d */ /* 0x000fea0003800000 */
.L_x_2:
[----:B------:R-:W-:-:S00]  /*02a0*/  BRA `(.L_x_2) ;  /* 0xfffffffc00fc7947 */ /* 0x000fc0000383ffff */
[----:B------:R-:W-:-:S00]  /*02b0*/  NOP ;  /* 0x0000000000007918 */ /* 0x000fc00000000000 */
        /* <DEDUP_REMOVED lines=12> */
.L_x_3:


//--------------------- .nv.shared._Z3sumPiS_i    --------------------------
	.section	.nv.shared._Z3sumPiS_i,"aw",@nobits
	.sectionflags	@""
	.align	4
.nv.shared._Z3sumPiS_i:
	.zero		3072


//--------------------- .nv.shared.reserved.0     --------------------------
	.section	.nv.shared.reserved.0,"aw",@nobits
	.weak		__nv_reservedSMEM_offset_0_alias
	.size		__nv_reservedSMEM_offset_0_alias, 0, 64
	.other		__nv_reservedSMEM_offset_0_alias,@"STO_CUDA_RESERVED_SHARED STV_DEFAULT"
__nv_reservedSMEM_offset_0_alias:
	.zero		0
	.zero		64


//--------------------- .nv.constant0._Z3sumPiS_i --------------------------
	.section	.nv.constant0._Z3sumPiS_i,"a",@progbits
	.sectionflags	@""
	.align	4
.nv.constant0._Z3sumPiS_i:
	.zero		916


//--------------------- SYMBOLS --------------------------

	.type		.nv.reservedSmem.offset0,@object
	.size		.nv.reservedSmem.offset0,0x4
	.type		.nv.reservedSmem.cap,@object
	.size		.nv.reservedSmem.cap,0x4
